//
// Generated by NVIDIA NVVM Compiler
//
// Compiler Build ID: CL-36424714
// Cuda compilation tools, release 13.0, V13.0.88
// Based on NVVM 20.0.0
//

.version 9.0
.target sm_100
.address_size 64

	// .globl	_Z6MatAddPfS_S_

.visible .entry _Z6MatAddPfS_S_(
	.param .u64 .ptr .align 1 _Z6MatAddPfS_S__param_0,
	.param .u64 .ptr .align 1 _Z6MatAddPfS_S__param_1,
	.param .u64 .ptr .align 1 _Z6MatAddPfS_S__param_2
)
{
	.reg .pred 	%p<2>;
	.reg .b32 	%r<11>;
	.reg .b32 	%f<4>;
	.reg .b64 	%rd<11>;

	ld.param.u64 	%rd1, [_Z6MatAddPfS_S__param_0];
	ld.param.u64 	%rd2, [_Z6MatAddPfS_S__param_1];
	ld.param.u64 	%rd3, [_Z6MatAddPfS_S__param_2];
	mov.u32 	%r2, %ctaid.y;
	mov.u32 	%r3, %ntid.y;
	mov.u32 	%r4, %tid.y;
	mad.lo.s32 	%r5, %r2, %r3, %r4;
	mov.u32 	%r6, %ctaid.x;
	mov.u32 	%r7, %ntid.x;
	mov.u32 	%r8, %tid.x;
	mad.lo.s32 	%r9, %r6, %r7, %r8;
	shl.b32 	%r10, %r5, 10;
	add.s32 	%r1, %r9, %r10;
	setp.gt.s32 	%p1, %r1, 1048575;
	@%p1 bra 	$L__BB0_2;
	cvta.to.global.u64 	%rd4, %rd1;
	cvta.to.global.u64 	%rd5, %rd2;
	cvta.to.global.u64 	%rd6, %rd3;
	mul.wide.s32 	%rd7, %r1, 4;
	add.s64 	%rd8, %rd4, %rd7;
	ld.global.f32 	%f1, [%rd8];
	add.s64 	%rd9, %rd5, %rd7;
	ld.global.f32 	%f2, [%rd9];
	add.f32 	%f3, %f1, %f2;
	add.s64 	%rd10, %rd6, %rd7;
	st.global.f32 	[%rd10], %f3;
$L__BB0_2:
	ret;

}


// ===== COMPILED SASS (sm_100) =====

	.target	sm_100

	.elftype	@"ET_EXEC"


//--------------------- .note.nv.tkinfo           --------------------------
	.section	.note.nv.tkinfo,"",@"SHT_NOTE"
	.sectionflags	@"SHF_NOTE_NV_TKINFO"
	.tkinfo
        /*0018*/ 	.word	0x00000002
        /*0030*/ 	.string	""
        /*0030*/ 	.string	"ptxas"
        /*0030*/ 	.string	"Cuda compilation tools, release 13.0, V13.0.88"
        /*0030*/ 	.string	"Build cuda_13.0.r13.0/compiler.36424714_0"
        /*0030*/ 	.string	"-arch sm_100 -m 64 "



//--------------------- .note.nv.cuinfo           --------------------------
	.section	.note.nv.cuinfo,"",@"SHT_NOTE"
	.sectionflags	@"SHF_NOTE_NV_CUINFO"
        /*0018*/ 	.short	0x0002
        /*001a*/ 	.short	0x0064
        /*001c*/ 	.short	0x0082
	.zero		2


//--------------------- .nv.info                  --------------------------
	.section	.nv.info,"",@"SHT_CUDA_INFO"
	.align	4


	//----- nvinfo : EIATTR_REGCOUNT
	.align		4
        /*0000*/ 	.byte	0x04, 0x2f
        /*0002*/ 	.short	(.L_1 - .L_0)
	.align		4
.L_0:
        /*0004*/ 	.word	index@(_Z6MatAddPfS_S_)
        /*0008*/ 	.word	0x0000000c


	//----- nvinfo : EIATTR_FRAME_SIZE
	.align		4
.L_1:
        /*000c*/ 	.byte	0x04, 0x11
        /*000e*/ 	.short	(.L_3 - .L_2)
	.align		4
.L_2:
        /*0010*/ 	.word	index@(_Z6MatAddPfS_S_)
        /*0014*/ 	.word	0x00000000


	//----- nvinfo : EIATTR_MIN_STACK_SIZE
	.align		4
.L_3:
        /*0018*/ 	.byte	0x04, 0x12
        /*001a*/ 	.short	(.L_5 - .L_4)
	.align		4
.L_4:
        /*001c*/ 	.word	index@(_Z6MatAddPfS_S_)
        /*0020*/ 	.word	0x00000000
.L_5:


//--------------------- .nv.compat                --------------------------
	.section	.nv.compat,"",@"SHT_CUDA_COMPAT_INFO"
	.align	4
        /*0000*/ 	.byte	0x02, 0x09, 0x00, 0x00, 0x02, 0x02, 0x01, 0x00, 0x02, 0x05, 0x05, 0x00, 0x03, 0x07, 0x01, 0x01
        /*0010*/ 	.byte	0x02, 0x03, 0x00, 0x00, 0x02, 0x06, 0x01, 0x00, 0x04, 0x0b, 0x08, 0x00, 0x09, 0x00, 0x00, 0x00
        /*0020*/ 	.byte	0x00, 0x00, 0x00, 0x00


//--------------------- .nv.info._Z6MatAddPfS_S_  --------------------------
	.section	.nv.info._Z6MatAddPfS_S_,"",@"SHT_CUDA_INFO"
	.sectionflags	@""
	.align	4


	//----- nvinfo : EIATTR_CUDA_API_VERSION
	.align		4
        /*0000*/ 	.byte	0x04, 0x37
        /*0002*/ 	.short	(.L_7 - .L_6)
.L_6:
        /*0004*/ 	.word	0x00000082


	//----- nvinfo : EIATTR_KPARAM_INFO
	.align		4
.L_7:
        /*0008*/ 	.byte	0x04, 0x17
        /*000a*/ 	.short	(.L_9 - .L_8)
.L_8:
        /*000c*/ 	.word	0x00000000
        /*0010*/ 	.short	0x0002
        /*0012*/ 	.short	0x0010
        /*0014*/ 	.byte	0x00, 0xf5, 0x21, 0x00


	//----- nvinfo : EIATTR_KPARAM_INFO
	.align		4
.L_9:
        /*0018*/ 	.byte	0x04, 0x17
        /*001a*/ 	.short	(.L_11 - .L_10)
.L_10:
        /*001c*/ 	.word	0x00000000
        /*0020*/ 	.short	0x0001
        /*0022*/ 	.short	0x0008
        /*0024*/ 	.byte	0x00, 0xf5, 0x21, 0x00


	//----- nvinfo : EIATTR_KPARAM_INFO
	.align		4
.L_11:
        /*0028*/ 	.byte	0x04, 0x17
        /*002a*/ 	.short	(.L_13 - .L_12)
.L_12:
        /*002c*/ 	.word	0x00000000
        /*0030*/ 	.short	0x0000
        /*0032*/ 	.short	0x0000
        /*0034*/ 	.byte	0x00, 0xf5, 0x21, 0x00


	//----- nvinfo : EIATTR_SPARSE_MMA_MASK
	.align		4
.L_13:
        /*0038*/ 	.byte	0x03, 0x50
        /*003a*/ 	.short	0x0000


	//----- nvinfo : EIATTR_MAXREG_COUNT
	.align		4
        /*003c*/ 	.byte	0x03, 0x1b
        /*003e*/ 	.short	0x00ff


	//----- nvinfo : EIATTR_MERCURY_ISA_VERSION
	.align		4
        /*0040*/ 	.byte	0x03, 0x5f
        /*0042*/ 	.short	0x0101


	//----- nvinfo : EIATTR_VRC_CTA_INIT_COUNT
	.align		4
        /*0044*/ 	.byte	0x02, 0x4a
	.zero		1
	.zero		1


	//----- nvinfo : EIATTR_EXIT_INSTR_OFFSETS
	.align		4
        /*0048*/ 	.byte	0x04, 0x1c
        /*004a*/ 	.short	(.L_15 - .L_14)


	//   ....[0]....
.L_14:
        /*004c*/ 	.word	0x000000b0


	//   ....[1]....
        /*0050*/ 	.word	0x00000170


	//----- nvinfo : EIATTR_CBANK_PARAM_SIZE
	.align		4
.L_15:
        /*0054*/ 	.byte	0x03, 0x19
        /*0056*/ 	.short	0x0018


	//----- nvinfo : EIATTR_PARAM_CBANK
	.align		4
        /*0058*/ 	.byte	0x04, 0x0a
        /*005a*/ 	.short	(.L_17 - .L_16)
	.align		4
.L_16:
        /*005c*/ 	.word	index@(.nv.constant0._Z6MatAddPfS_S_)
        /*0060*/ 	.short	0x0380
        /*0062*/ 	.short	0x0018


	//----- nvinfo : EIATTR_SW_WAR
	.align		4
.L_17:
        /*0064*/ 	.byte	0x04, 0x36
        /*0066*/ 	.short	(.L_19 - .L_18)
.L_18:
        /*0068*/ 	.word	0x00000008
.L_19:


//--------------------- .nv.callgraph             --------------------------
	.section	.nv.callgraph,"",@"SHT_CUDA_CALLGRAPH"
	.align	4
	.sectionentsize	8
	.align		4
        /*0000*/ 	.word	0x00000000
	.align		4
        /*0004*/ 	.word	0xffffffff
	.align		4
        /*0008*/ 	.word	0x00000000
	.align		4
        /*000c*/ 	.word	0xfffffffe
	.align		4
        /*0010*/ 	.word	0x00000000
	.align		4
        /*0014*/ 	.word	0xfffffffd
	.align		4
        /*0018*/ 	.word	0x00000000
	.align		4
        /*001c*/ 	.word	0xfffffffc


//--------------------- .text._Z6MatAddPfS_S_     --------------------------
	.section	.text._Z6MatAddPfS_S_,"ax",@progbits
	.align	128
        .global         _Z6MatAddPfS_S_
        .type           _Z6MatAddPfS_S_,@function
        .size           _Z6MatAddPfS_S_,(.L_x_1 - _Z6MatAddPfS_S_)
        .other          _Z6MatAddPfS_S_,@"STO_CUDA_ENTRY STV_DEFAULT"
_Z6MatAddPfS_S_:
.text._Z6MatAddPfS_S_:
[----:B------:R-:W-:Y:S01]  /*0000*/  LDC R1, c[0x0][0x37c] ;  /* 0x0000df00ff017b82 */ /* 0x000fe20000000800 */
[----:B------:R-:W0:Y:S07]  /*0010*/  S2R R3, SR_TID.Y ;  /* 0x0000000000037919 */ /* 0x000e2e0000002200 */
[----:B------:R-:W0:Y:S01]  /*0020*/  S2UR UR4, SR_CTAID.Y ;  /* 0x00000000000479c3 */ /* 0x000e220000002600 */
[----:B------:R-:W1:Y:S07]  /*0030*/  S2R R5, SR_TID.X ;  /* 0x0000000000057919 */ /* 0x000e6e0000002100 */
[----:B------:R-:W0:Y:S08]  /*0040*/  LDC R0, c[0x0][0x364] ;  /* 0x0000d900ff007b82 */ /* 0x000e300000000800 */
[----:B------:R-:W1:Y:S08]  /*0050*/  S2UR UR5, SR_CTAID.X ;  /* 0x00000000000579c3 */ /* 0x000e700000002500 */
[----:B------:R-:W1:Y:S01]  /*0060*/  LDC R2, c[0x0][0x360] ;  /* 0x0000d800ff027b82 */ /* 0x000e620000000800 */
[----:B0-----:R-:W-:-:S02]  /*0070*/  IMAD R0, R0, UR4, R3 ;  /* 0x0000000400007c24 */ /* 0x001fc4000f8e0203 */
[----:B-1----:R-:W-:-:S05]  /*0080*/  IMAD R3, R2, UR5, R5 ;  /* 0x0000000502037c24 */ /* 0x002fca000f8e0205 */
[----:B------:R-:W-:-:S04]  /*0090*/  LEA R9, R0, R3, 0xa ;  /* 0x0000000300097211 */ /* 0x000fc800078e50ff */
[----:B------:R-:W-:-:S13]  /*00a0*/  ISETP.GT.AND P0, PT, R9, 0xfffff, PT ;  /* 0x000fffff0900780c */ /* 0x000fda0003f04270 */
[----:B------:R-:W-:Y:S05]  /*00b0*/  @P0 EXIT ;  /* 0x000000000000094d */ /* 0x000fea0003800000 */
[----:B------:R-:W0:Y:S01]  /*00c0*/  LDC.64 R2, c[0x0][0x380] ;  /* 0x0000e000ff027b82 */ /* 0x000e220000000a00 */
[----:B------:R-:W1:Y:S07]  /*00d0*/  LDCU.64 UR4, c[0x0][0x358] ;  /* 0x00006b00ff0477ac */ /* 0x000e6e0008000a00 */
[----:B------:R-:W2:Y:S08]  /*00e0*/  LDC.64 R4, c[0x0][0x388] ;  /* 0x0000e200ff047b82 */ /* 0x000eb00000000a00 */
[----:B------:R-:W3:Y:S01]  /*00f0*/  LDC.64 R6, c[0x0][0x390] ;  /* 0x0000e400ff067b82 */ /* 0x000ee20000000a00 */
[----:B0-----:R-:W-:-:S06]  /*0100*/  IMAD.WIDE R2, R9, 0x4, R2 ;  /* 0x0000000409027825 */ /* 0x001fcc00078e0202 */
[----:B-1----:R-:W4:Y:S01]  /*0110*/  LDG.E R2, desc[UR4][R2.64] ;  /* 0x0000000402027981 */ /* 0x002f22000c1e1900 */
[----:B--2---:R-:W-:-:S06]  /*0120*/  IMAD.WIDE R4, R9, 0x4, R4 ;  /* 0x0000000409047825 */ /* 0x004fcc00078e0204 */
[----:B------:R-:W4:Y:S01]  /*0130*/  LDG.E R5, desc[UR4][R4.64] ;  /* 0x0000000404057981 */ /* 0x000f22000c1e1900 */
[----:B---3--:R-:W-:-:S04]  /*0140*/  IMAD.WIDE R6, R9, 0x4, R6 ;  /* 0x0000000409067825 */ /* 0x008fc800078e0206 */
[----:B----4-:R-:W-:-:S05]  /*0150*/  FADD R9, R2, R5 ;  /* 0x0000000502097221 */ /* 0x010fca0000000000 */
[----:B------:R-:W-:Y:S01]  /*0160*/  STG.E desc[UR4][R6.64], R9 ;  /* 0x0000000906007986 */ /* 0x000fe2000c101904 */
[----:B------:R-:W-:Y:S05]  /*0170*/  EXIT ;  /* 0x000000000000794d */ /* 0x000fea0003800000 */
.L_x_0:
[----:B------:R-:W-:-:S00]  /*0180*/  BRA `(.L_x_0) ;  /* 0xfffffffc00fc7947 */ /* 0x000fc0000383ffff */
[----:B------:R-:W-:-:S00]  /*0190*/  NOP ;  /* 0x0000000000007918 */ /* 0x000fc00000000000 */
        /* <DEDUP_REMOVED lines=14> */
.L_x_1:


//--------------------- .nv.shared.reserved.0     --------------------------
	.section	.nv.shared.reserved.0,"aw",@nobits
	.weak		__nv_reservedSMEM_offset_0_alias
	.size		__nv_reservedSMEM_offset_0_alias, 0, 64
	.other		__nv_reservedSMEM_offset_0_alias,@"STO_CUDA_RESERVED_SHARED STV_DEFAULT"
__nv_reservedSMEM_offset_0_alias:
	.zero		0
	.zero		64


//--------------------- .nv.constant0._Z6MatAddPfS_S_ --------------------------
	.section	.nv.constant0._Z6MatAddPfS_S_,"a",@progbits
	.sectionflags	@""
	.align	4
.nv.constant0._Z6MatAddPfS_S_:
	.zero		920


//--------------------- SYMBOLS --------------------------

	.type		.nv.reservedSmem.offset0,@object
	.size		.nv.reservedSmem.offset0,0x4
